	.headerflags	@"EF_CUDA_TEXMODE_UNIFIED EF_CUDA_64BIT_ADDRESS EF_CUDA_ACCELERATORS EF_CUDA_SM90 EF_CUDA_VIRTUAL_SM(EF_CUDA_SM90)"
	.elftype	@"ET_EXEC"


//--------------------- .nv.info                  --------------------------
	.section	.nv.info,"",@"SHT_CUDA_INFO"
	.align	4


	//----- nvinfo : EIATTR_REGCOUNT
	.align		4
        /*0000*/ 	.byte	0x04, 0x2f
        /*0002*/ 	.short	(.L_3 - .L_2)
	.align		4
.L_2:
        /*0004*/ 	.word	index@(triton_poi_fused__native_batch_norm_legit_no_training_convolution_relu_0)
        /*0008*/ 	.word	0x00000016


	//----- nvinfo : EIATTR_MIN_STACK_SIZE
	.align		4
.L_3:
        /*000c*/ 	.byte	0x04, 0x12
        /*000e*/ 	.short	(.L_5 - .L_4)
	.align		4
.L_4:
        /*0010*/ 	.word	index@(triton_poi_fused__native_batch_norm_legit_no_training_convolution_relu_0)
        /*0014*/ 	.word	0x00000000


	//----- nvinfo : EIATTR_FRAME_SIZE
	.align		4
.L_5:
        /*0018*/ 	.byte	0x04, 0x11
        /*001a*/ 	.short	(.L_7 - .L_6)
	.align		4
.L_6:
        /*001c*/ 	.word	index@(triton_poi_fused__native_batch_norm_legit_no_training_convolution_relu_0)
        /*0020*/ 	.word	0x00000000


	//----- nvinfo : EIATTR_MIN_STACK_SIZE
	.align		4
.L_7:
        /*0024*/ 	.byte	0x04, 0x12
        /*0026*/ 	.short	(.L_9 - .L_8)
	.align		4
.L_8:
        /*0028*/ 	.word	index@(triton_poi_fused__native_batch_norm_legit_no_training_convolution_relu_0)
        /*002c*/ 	.word	0x00000000
.L_9:


//--------------------- .nv.info.triton_poi_fused__native_batch_norm_legit_no_training_convolution_relu_0 --------------------------
	.section	.nv.info.triton_poi_fused__native_batch_norm_legit_no_training_convolution_relu_0,"",@"SHT_CUDA_INFO"
	.sectionflags	@""
	.align	4


	//----- nvinfo : EIATTR_CUDA_API_VERSION
	.align		4
        /*0000*/ 	.byte	0x04, 0x37
        /*0002*/ 	.short	(.L_11 - .L_10)
.L_10:
        /*0004*/ 	.word	0x0000007c


	//----- nvinfo : EIATTR_KPARAM_INFO
	.align		4
.L_11:
        /*0008*/ 	.byte	0x04, 0x17
        /*000a*/ 	.short	(.L_13 - .L_12)
.L_12:
        /*000c*/ 	.word	0x00000000
        /*0010*/ 	.short	0x0007
        /*0012*/ 	.short	0x0038
        /*0014*/ 	.byte	0x00, 0xf0, 0x11, 0x00


	//----- nvinfo : EIATTR_KPARAM_INFO
	.align		4
.L_13:
        /*0018*/ 	.byte	0x04, 0x17
        /*001a*/ 	.short	(.L_15 - .L_14)
.L_14:
        /*001c*/ 	.word	0x00000000
        /*0020*/ 	.short	0x0006
        /*0022*/ 	.short	0x0030
        /*0024*/ 	.byte	0x00, 0xf4, 0x21, 0x00


	//----- nvinfo : EIATTR_KPARAM_INFO
	.align		4
.L_15:
        /*0028*/ 	.byte	0x04, 0x17
        /*002a*/ 	.short	(.L_17 - .L_16)
.L_16:
        /*002c*/ 	.word	0x00000000
        /*0030*/ 	.short	0x0005
        /*0032*/ 	.short	0x0028
        /*0034*/ 	.byte	0x00, 0xf4, 0x21, 0x00


	//----- nvinfo : EIATTR_KPARAM_INFO
	.align		4
.L_17:
        /*0038*/ 	.byte	0x04, 0x17
        /*003a*/ 	.short	(.L_19 - .L_18)
.L_18:
        /*003c*/ 	.word	0x00000000
        /*0040*/ 	.short	0x0004
        /*0042*/ 	.short	0x0020
        /*0044*/ 	.byte	0x00, 0xf4, 0x21, 0x00


	//----- nvinfo : EIATTR_KPARAM_INFO
	.align		4
.L_19:
        /*0048*/ 	.byte	0x04, 0x17
        /*004a*/ 	.short	(.L_21 - .L_20)
.L_20:
        /*004c*/ 	.word	0x00000000
        /*0050*/ 	.short	0x0003
        /*0052*/ 	.short	0x0018
        /*0054*/ 	.byte	0x00, 0xf4, 0x21, 0x00


	//----- nvinfo : EIATTR_KPARAM_INFO
	.align		4
.L_21:
        /*0058*/ 	.byte	0x04, 0x17
        /*005a*/ 	.short	(.L_23 - .L_22)
.L_22:
        /*005c*/ 	.word	0x00000000
        /*0060*/ 	.short	0x0002
        /*0062*/ 	.short	0x0010
        /*0064*/ 	.byte	0x00, 0xf4, 0x21, 0x00


	//----- nvinfo : EIATTR_KPARAM_INFO
	.align		4
.L_23:
        /*0068*/ 	.byte	0x04, 0x17
        /*006a*/ 	.short	(.L_25 - .L_24)
.L_24:
        /*006c*/ 	.word	0x00000000
        /*0070*/ 	.short	0x0001
        /*0072*/ 	.short	0x0008
        /*0074*/ 	.byte	0x00, 0xf4, 0x21, 0x00


	//----- nvinfo : EIATTR_KPARAM_INFO
	.align		4
.L_25:
        /*0078*/ 	.byte	0x04, 0x17
        /*007a*/ 	.short	(.L_27 - .L_26)
.L_26:
        /*007c*/ 	.word	0x00000000
        /*0080*/ 	.short	0x0000
        /*0082*/ 	.short	0x0000
        /*0084*/ 	.byte	0x00, 0xf4, 0x21, 0x00


	//----- nvinfo : EIATTR_SPARSE_MMA_MASK
	.align		4
.L_27:
        /*0088*/ 	.byte	0x03, 0x50
        /*008a*/ 	.short	0x0000


	//----- nvinfo : EIATTR_MAXREG_COUNT
	.align		4
        /*008c*/ 	.byte	0x03, 0x1b
        /*008e*/ 	.short	0x00ff


	//----- nvinfo : EIATTR_EXIT_INSTR_OFFSETS
	.align		4
        /*0090*/ 	.byte	0x04, 0x1c
        /*0092*/ 	.short	(.L_29 - .L_28)


	//   ....[0]....
.L_28:
        /*0094*/ 	.word	0x000003c0


	//----- nvinfo : EIATTR_REQNTID
	.align		4
.L_29:
        /*0098*/ 	.byte	0x04, 0x10
        /*009a*/ 	.short	(.L_31 - .L_30)
.L_30:
        /*009c*/ 	.word	0x00000080
        /*00a0*/ 	.word	0x00000001
        /*00a4*/ 	.word	0x00000001


	//----- nvinfo : EIATTR_CBANK_PARAM_SIZE
	.align		4
.L_31:
        /*00a8*/ 	.byte	0x03, 0x19
        /*00aa*/ 	.short	0x003c


	//----- nvinfo : EIATTR_PARAM_CBANK
	.align		4
        /*00ac*/ 	.byte	0x04, 0x0a
        /*00ae*/ 	.short	(.L_33 - .L_32)
	.align		4
.L_32:
        /*00b0*/ 	.word	index@(.nv.constant0.triton_poi_fused__native_batch_norm_legit_no_training_convolution_relu_0)
        /*00b4*/ 	.short	0x0210
        /*00b6*/ 	.short	0x003c


	//----- nvinfo : EIATTR_SW_WAR
	.align		4
.L_33:
        /*00b8*/ 	.byte	0x04, 0x36
        /*00ba*/ 	.short	(.L_35 - .L_34)
.L_34:
        /*00bc*/ 	.word	0x00000008
.L_35:


//--------------------- .nv.callgraph             --------------------------
	.section	.nv.callgraph,"",@"SHT_CUDA_CALLGRAPH"
	.align	4
	.sectionentsize	8
	.align		4
        /*0000*/ 	.word	0x00000000
	.align		4
        /*0004*/ 	.word	0xffffffff
	.align		4
        /*0008*/ 	.word	0x00000000
	.align		4
        /*000c*/ 	.word	0xfffffffe
	.align		4
        /*0010*/ 	.word	0x00000000
	.align		4
        /*0014*/ 	.word	0xfffffffd
	.align		4
        /*0018*/ 	.word	0x00000000
	.align		4
        /*001c*/ 	.word	0xfffffffc


//--------------------- .nv.constant4             --------------------------
	.section	.nv.constant4,"a",@progbits
	.align	8
	.align		8
.nv.constant4:
        /*0000*/ 	.dword	_$_str
	.align		8
        /*0008*/ 	.dword	_$_str_$_2


//--------------------- .text.triton_poi_fused__native_batch_norm_legit_no_training_convolution_relu_0 --------------------------
	.section	.text.triton_poi_fused__native_batch_norm_legit_no_training_convolution_relu_0,"ax",@progbits
	.align	128
        .global         triton_poi_fused__native_batch_norm_legit_no_training_convolution_relu_0
        .type           triton_poi_fused__native_batch_norm_legit_no_training_convolution_relu_0,@function
        .size           triton_poi_fused__native_batch_norm_legit_no_training_convolution_relu_0,(.L_x_1 - triton_poi_fused__native_batch_norm_legit_no_training_convolution_relu_0)
        .other          triton_poi_fused__native_batch_norm_legit_no_training_convolution_relu_0,@"STO_CUDA_ENTRY STV_DEFAULT"
triton_poi_fused__native_batch_norm_legit_no_training_convolution_relu_0:
.text.triton_poi_fused__native_batch_norm_legit_no_training_convolution_relu_0:
[----:B------:R-:W-:Y:S01]  /*0000*/  LDC R1, c[0x0][0x28] ;  /* 0x00000a00ff017b82 */ /* 0x000fe20000000800 */
[----:B------:R-:W1:Y:S07]  /*0010*/  S2R R0, SR_TID.X ;  /* 0x0000000000007919 */ /* 0x000e6e0000002100 */
[----:B------:R-:W2:Y:S01]  /*0020*/  LDC.64 R14, c[0x0][0x228] ;  /* 0x00008a00ff0e7b82 */ /* 0x000ea20000000a00 */
[----:B------:R-:W-:Y:S01]  /*0030*/  ULDC.64 UR4, c[0x0][0x208] ;  /* 0x0000820000047ab9 */ /* 0x000fe20000000a00 */
[----:B------:R-:W3:Y:S06]  /*0040*/  S2R R5, SR_CTAID.X ;  /* 0x0000000000057919 */ /* 0x000eec0000002500 */
[----:B------:R-:W4:Y:S08]  /*0050*/  LDC.64 R10, c[0x0][0x218] ;  /* 0x00008600ff0a7b82 */ /* 0x000f300000000a00 */
[----:B------:R-:W5:Y:S08]  /*0060*/  LDC.64 R12, c[0x0][0x220] ;  /* 0x00008800ff0c7b82 */ /* 0x000f700000000a00 */
[----:B------:R-:W4:Y:S01]  /*0070*/  LDC.64 R16, c[0x0][0x230] ;  /* 0x00008c00ff107b82 */ /* 0x000f220000000a00 */
[----:B-1----:R-:W-:-:S02]  /*0080*/  SHF.L.U32 R0, R0, 0x1, RZ ;  /* 0x0000000100007819 */ /* 0x002fc400000006ff */
[----:B---3--:R-:W-:Y:S02]  /*0090*/  SHF.R.S32.HI R3, RZ, 0x17, R5 ;  /* 0x00000017ff037819 */ /* 0x008fe40000011405 */
[----:B------:R-:W-:Y:S02]  /*00a0*/  LOP3.LUT R0, R0, 0xfe, RZ, 0xc0, !PT ;  /* 0x000000fe00007812 */ /* 0x000fe400078ec0ff */
[----:B------:R-:W-:Y:S02]  /*00b0*/  SGXT R3, R3, 0x1 ;  /* 0x000000010303781a */ /* 0x000fe40000000200 */
[----:B------:R-:W-:Y:S02]  /*00c0*/  LEA R0, R5, R0, 0x8 ;  /* 0x0000000005007211 */ /* 0x000fe400078e40ff */
[----:B------:R-:W1:Y:S02]  /*00d0*/  LDC.64 R4, c[0x0][0x238] ;  /* 0x00008e00ff047b82 */ /* 0x000e640000000a00 */
[----:B------:R-:W-:-:S04]  /*00e0*/  LEA.HI R3, R3, R0, RZ, 0x4 ;  /* 0x0000000003037211 */ /* 0x000fc800078f20ff */
[--C-:B------:R-:W-:Y:S02]  /*00f0*/  SHF.R.S32.HI R2, RZ, 0x4, R3.reuse ;  /* 0x00000004ff027819 */ /* 0x100fe40000011403 */
[----:B------:R-:W-:-:S04]  /*0100*/  SHF.R.S32.HI R3, RZ, 0x1f, R3 ;  /* 0x0000001fff037819 */ /* 0x000fc80000011403 */
[----:B------:R-:W-:-:S04]  /*0110*/  LEA.HI R3, R3, R2, RZ, 0x6 ;  /* 0x0000000203037211 */ /* 0x000fc800078f30ff */
[----:B------:R-:W-:-:S04]  /*0120*/  LOP3.LUT R3, R3, 0xffffffc0, RZ, 0xc0, !PT ;  /* 0xffffffc003037812 */ /* 0x000fc800078ec0ff */
[----:B------:R-:W-:Y:S02]  /*0130*/  IADD3 R19, R2, -R3, RZ ;  /* 0x8000000302137210 */ /* 0x000fe40007ffe0ff */
[----:B------:R-:W3:Y:S03]  /*0140*/  LDC.64 R2, c[0x0][0x210] ;  /* 0x00008400ff027b82 */ /* 0x000ee60000000a00 */
[----:B--2---:R-:W-:-:S05]  /*0150*/  IMAD.WIDE R14, R19, 0x4, R14 ;  /* 0x00000004130e7825 */ /* 0x004fca00078e020e */
[----:B------:R2:W2:Y:S01]  /*0160*/  LDG.E.EL R18, desc[UR4][R14.64] ;  /* 0x000000040e127981 */ /* 0x0004a2000c2e1900 */
[----:B----4-:R-:W-:-:S04]  /*0170*/  IMAD.WIDE R10, R19, 0x4, R10 ;  /* 0x00000004130a7825 */ /* 0x010fc800078e020a */
[----:B-----5:R-:W-:Y:S01]  /*0180*/  IMAD.WIDE R12, R19, 0x4, R12 ;  /* 0x00000004130c7825 */ /* 0x020fe200078e020c */
[----:B------:R4:W5:Y:S04]  /*0190*/  LDG.E.EL R8, desc[UR4][R10.64] ;  /* 0x000000040a087981 */ /* 0x000968000c2e1900 */
[----:B------:R-:W5:Y:S01]  /*01a0*/  LDG.E.EL R9, desc[UR4][R12.64] ;  /* 0x000000040c097981 */ /* 0x000f62000c2e1900 */
[----:B---3--:R-:W-:-:S05]  /*01b0*/  IMAD.WIDE R2, R0, 0x4, R2 ;  /* 0x0000000400027825 */ /* 0x008fca00078e0202 */
[----:B------:R-:W5:Y:S01]  /*01c0*/  LDG.E.64 R6, desc[UR4][R2.64] ;  /* 0x0000000402067981 */ /* 0x000f62000c1e1b00 */
[----:B0-2---:R-:W-:-:S04]  /*01d0*/  IMAD.WIDE R14, R19, 0x4, R16 ;  /* 0x00000004130e7825 */ /* 0x005fc800078e0210 */
[----:B-1----:R-:W-:Y:S02]  /*01e0*/  IMAD.WIDE R16, R19, 0x4, R4 ;  /* 0x0000000413107825 */ /* 0x002fe400078e0204 */
[----:B------:R-:W2:Y:S01]  /*01f0*/  LDG.E.EL R14, desc[UR4][R14.64] ;  /* 0x000000040e0e7981 */ /* 0x000ea2000c2e1900 */
[----:B----4-:R-:W-:Y:S01]  /*0200*/  HFMA2.MMA R10, -RZ, RZ, 1.625, 0 ;  /* 0x3e800000ff0a7435 */ /* 0x010fe200000001ff */
[----:B------:R-:W0:Y:S02]  /*0210*/  LDC.64 R4, c[0x0][0x240] ;  /* 0x00009000ff047b82 */ /* 0x000e240000000a00 */
[----:B------:R-:W2:Y:S01]  /*0220*/  LDG.E.EL R17, desc[UR4][R16.64] ;  /* 0x0000000410117981 */ /* 0x000ea2000c2e1900 */
[----:B0-----:R-:W-:-:S04]  /*0230*/  IMAD.WIDE R4, R0, 0x4, R4 ;  /* 0x0000000400047825 */ /* 0x001fc800078e0204 */
[----:B------:R-:W-:-:S04]  /*0240*/  FADD R18, R18, 9.9999997473787516356e-06 ;  /* 0x3727c5ac12127421 */ /* 0x000fc80000000000 */
[----:B------:R-:W0:Y:S02]  /*0250*/  MUFU.SQRT R19, R18 ;  /* 0x0000001200137308 */ /* 0x000e240000002000 */
[C---:B0-----:R-:W-:Y:S02]  /*0260*/  FSETP.GT.AND P0, PT, R19.reuse, 8.50705917302346158658e+37, PT ;  /* 0x7e8000001300780b */ /* 0x041fe40003f04000 */
[----:B------:R-:W-:-:S11]  /*0270*/  FSETP.GEU.AND P1, PT, R19, 1.175494350822287508e-38, PT ;  /* 0x008000001300780b */ /* 0x000fd60003f2e000 */
[----:B------:R-:W-:-:S04]  /*0280*/  @P0 FMUL R19, R19, 0.25 ;  /* 0x3e80000013130820 */ /* 0x000fc80000400000 */
[----:B------:R-:W-:-:S06]  /*0290*/  @!P1 FMUL R19, R19, 16777216 ;  /* 0x4b80000013139820 */ /* 0x000fcc0000400000 */
[----:B------:R-:W0:Y:S01]  /*02a0*/  MUFU.RCP R19, R19 ;  /* 0x0000001300137308 */ /* 0x000e220000001000 */
[----:B------:R-:W-:Y:S01]  /*02b0*/  FSEL R10, R10, 1, P0 ;  /* 0x3f8000000a0a7808 */ /* 0x000fe20000000000 */
[--C-:B-----5:R-:W-:Y:S01]  /*02c0*/  FADD R6, R6, R8.reuse ;  /* 0x0000000806067221 */ /* 0x120fe20000000000 */
[----:B------:R-:W-:-:S03]  /*02d0*/  FADD R7, R7, R8 ;  /* 0x0000000807077221 */ /* 0x000fc60000000000 */
[----:B------:R-:W-:Y:S01]  /*02e0*/  @!P1 FMUL R10, R10, 16777216 ;  /* 0x4b8000000a0a9820 */ /* 0x000fe20000400000 */
[C---:B------:R-:W-:Y:S01]  /*02f0*/  FADD R8, -R9.reuse, R6 ;  /* 0x0000000609087221 */ /* 0x040fe20000000100 */
[----:B------:R-:W-:Y:S02]  /*0300*/  FADD R9, -R9, R7 ;  /* 0x0000000709097221 */ /* 0x000fe40000000100 */
[----:B0-----:R-:W-:-:S04]  /*0310*/  FMUL R10, R19, R10 ;  /* 0x0000000a130a7220 */ /* 0x001fc80000400000 */
[-C--:B------:R-:W-:Y:S01]  /*0320*/  FMUL R8, R8, R10.reuse ;  /* 0x0000000a08087220 */ /* 0x080fe20000400000 */
[----:B------:R-:W-:-:S03]  /*0330*/  FMUL R10, R9, R10 ;  /* 0x0000000a090a7220 */ /* 0x000fc60000400000 */
[C-C-:B--2---:R-:W-:Y:S01]  /*0340*/  FFMA R8, R14.reuse, R8, R17.reuse ;  /* 0x000000080e087223 */ /* 0x144fe20000000011 */
[----:B------:R-:W-:-:S04]  /*0350*/  FFMA R10, R14, R10, R17 ;  /* 0x0000000a0e0a7223 */ /* 0x000fc80000000011 */
[----:B------:R-:W-:Y:S02]  /*0360*/  FSETP.GEU.AND P0, PT, R8, RZ, PT ;  /* 0x000000ff0800720b */ /* 0x000fe40003f0e000 */
[----:B------:R-:W-:Y:S02]  /*0370*/  FSETP.GEU.AND P1, PT, R10, RZ, PT ;  /* 0x000000ff0a00720b */ /* 0x000fe40003f2e000 */
[----:B------:R-:W-:Y:S02]  /*0380*/  FSEL R8, R8, RZ, P0 ;  /* 0x000000ff08087208 */ /* 0x000fe40000000000 */
[----:B------:R-:W-:Y:S01]  /*0390*/  FSEL R9, R10, RZ, P1 ;  /* 0x000000ff0a097208 */ /* 0x000fe20000800000 */
[----:B------:R-:W-:Y:S04]  /*03a0*/  STG.E.64 desc[UR4][R2.64], R6 ;  /* 0x0000000602007986 */ /* 0x000fe8000c101b04 */
[----:B------:R-:W-:Y:S01]  /*03b0*/  STG.E.64 desc[UR4][R4.64], R8 ;  /* 0x0000000804007986 */ /* 0x000fe2000c101b04 */
[----:B------:R-:W-:Y:S05]  /*03c0*/  EXIT ;  /* 0x000000000000794d */ /* 0x000fea0003800000 */
.L_x_0:
[----:B------:R-:W-:-:S00]  /*03d0*/  BRA `(.L_x_0) ;  /* 0xfffffffc00fc7947 */ /* 0x000fc0000383ffff */
[----:B------:R-:W-:-:S00]  /*03e0*/  NOP ;  /* 0x0000000000007918 */ /* 0x000fc00000000000 */
        /* <DEDUP_REMOVED lines=9> */
.L_x_1:


//--------------------- .nv.global.init           --------------------------
	.section	.nv.global.init,"aw",@progbits
.nv.global.init:
	.type		_$_str,@object
	.size		_$_str,(_$_str_$_2 - _$_str)
_$_str:
        /*0000*/ 	.byte	0x5f, 0x5f, 0x43, 0x55, 0x44, 0x41, 0x5f, 0x46, 0x54, 0x5a, 0x00
	.type		_$_str_$_2,@object
	.size		_$_str_$_2,(.L_1 - _$_str_$_2)
_$_str_$_2:
        /*000b*/ 	.byte	0x5f, 0x5f, 0x43, 0x55, 0x44, 0x41, 0x5f, 0x50, 0x52, 0x45, 0x43, 0x5f, 0x53, 0x51, 0x52, 0x54
        /*001b*/ 	.byte	0x00
.L_1:


//--------------------- .nv.constant0.triton_poi_fused__native_batch_norm_legit_no_training_convolution_relu_0 --------------------------
	.section	.nv.constant0.triton_poi_fused__native_batch_norm_legit_no_training_convolution_relu_0,"a",@progbits
	.sectionflags	@""
	.align	4
.nv.constant0.triton_poi_fused__native_batch_norm_legit_no_training_convolution_relu_0:
	.zero		588
